	.headerflags	@"EF_CUDA_TEXMODE_UNIFIED EF_CUDA_64BIT_ADDRESS EF_CUDA_ACCELERATORS EF_CUDA_SM90 EF_CUDA_VIRTUAL_SM(EF_CUDA_SM90)"
	.elftype	@"ET_EXEC"


//--------------------- .nv.info                  --------------------------
	.section	.nv.info,"",@"SHT_CUDA_INFO"
	.align	4


	//----- nvinfo : EIATTR_REGCOUNT
	.align		4
        /*0000*/ 	.byte	0x04, 0x2f
        /*0002*/ 	.short	(.L_1 - .L_0)
	.align		4
.L_0:
        /*0004*/ 	.word	index@(triton_poi_fused_convolution_leaky_relu_11)
        /*0008*/ 	.word	0x0000000c


	//----- nvinfo : EIATTR_MIN_STACK_SIZE
	.align		4
.L_1:
        /*000c*/ 	.byte	0x04, 0x12
        /*000e*/ 	.short	(.L_3 - .L_2)
	.align		4
.L_2:
        /*0010*/ 	.word	index@(triton_poi_fused_convolution_leaky_relu_11)
        /*0014*/ 	.word	0x00000000


	//----- nvinfo : EIATTR_FRAME_SIZE
	.align		4
.L_3:
        /*0018*/ 	.byte	0x04, 0x11
        /*001a*/ 	.short	(.L_5 - .L_4)
	.align		4
.L_4:
        /*001c*/ 	.word	index@(triton_poi_fused_convolution_leaky_relu_11)
        /*0020*/ 	.word	0x00000000


	//----- nvinfo : EIATTR_MIN_STACK_SIZE
	.align		4
.L_5:
        /*0024*/ 	.byte	0x04, 0x12
        /*0026*/ 	.short	(.L_7 - .L_6)
	.align		4
.L_6:
        /*0028*/ 	.word	index@(triton_poi_fused_convolution_leaky_relu_11)
        /*002c*/ 	.word	0x00000000
.L_7:


//--------------------- .nv.info.triton_poi_fused_convolution_leaky_relu_11 --------------------------
	.section	.nv.info.triton_poi_fused_convolution_leaky_relu_11,"",@"SHT_CUDA_INFO"
	.sectionflags	@""
	.align	4


	//----- nvinfo : EIATTR_CUDA_API_VERSION
	.align		4
        /*0000*/ 	.byte	0x04, 0x37
        /*0002*/ 	.short	(.L_9 - .L_8)
.L_8:
        /*0004*/ 	.word	0x0000007c


	//----- nvinfo : EIATTR_KPARAM_INFO
	.align		4
.L_9:
        /*0008*/ 	.byte	0x04, 0x17
        /*000a*/ 	.short	(.L_11 - .L_10)
.L_10:
        /*000c*/ 	.word	0x00000000
        /*0010*/ 	.short	0x0003
        /*0012*/ 	.short	0x0018
        /*0014*/ 	.byte	0x00, 0xf0, 0x11, 0x00


	//----- nvinfo : EIATTR_KPARAM_INFO
	.align		4
.L_11:
        /*0018*/ 	.byte	0x04, 0x17
        /*001a*/ 	.short	(.L_13 - .L_12)
.L_12:
        /*001c*/ 	.word	0x00000000
        /*0020*/ 	.short	0x0002
        /*0022*/ 	.short	0x0010
        /*0024*/ 	.byte	0x00, 0xf4, 0x21, 0x00


	//----- nvinfo : EIATTR_KPARAM_INFO
	.align		4
.L_13:
        /*0028*/ 	.byte	0x04, 0x17
        /*002a*/ 	.short	(.L_15 - .L_14)
.L_14:
        /*002c*/ 	.word	0x00000000
        /*0030*/ 	.short	0x0001
        /*0032*/ 	.short	0x0008
        /*0034*/ 	.byte	0x00, 0xf4, 0x21, 0x00


	//----- nvinfo : EIATTR_KPARAM_INFO
	.align		4
.L_15:
        /*0038*/ 	.byte	0x04, 0x17
        /*003a*/ 	.short	(.L_17 - .L_16)
.L_16:
        /*003c*/ 	.word	0x00000000
        /*0040*/ 	.short	0x0000
        /*0042*/ 	.short	0x0000
        /*0044*/ 	.byte	0x00, 0xf4, 0x21, 0x00


	//----- nvinfo : EIATTR_SPARSE_MMA_MASK
	.align		4
.L_17:
        /*0048*/ 	.byte	0x03, 0x50
        /*004a*/ 	.short	0x0000


	//----- nvinfo : EIATTR_MAXREG_COUNT
	.align		4
        /*004c*/ 	.byte	0x03, 0x1b
        /*004e*/ 	.short	0x00ff


	//----- nvinfo : EIATTR_EXIT_INSTR_OFFSETS
	.align		4
        /*0050*/ 	.byte	0x04, 0x1c
        /*0052*/ 	.short	(.L_19 - .L_18)


	//   ....[0]....
.L_18:
        /*0054*/ 	.word	0x000001a0


	//----- nvinfo : EIATTR_REQNTID
	.align		4
.L_19:
        /*0058*/ 	.byte	0x04, 0x10
        /*005a*/ 	.short	(.L_21 - .L_20)
.L_20:
        /*005c*/ 	.word	0x00000080
        /*0060*/ 	.word	0x00000001
        /*0064*/ 	.word	0x00000001


	//----- nvinfo : EIATTR_CBANK_PARAM_SIZE
	.align		4
.L_21:
        /*0068*/ 	.byte	0x03, 0x19
        /*006a*/ 	.short	0x001c


	//----- nvinfo : EIATTR_PARAM_CBANK
	.align		4
        /*006c*/ 	.byte	0x04, 0x0a
        /*006e*/ 	.short	(.L_23 - .L_22)
	.align		4
.L_22:
        /*0070*/ 	.word	index@(.nv.constant0.triton_poi_fused_convolution_leaky_relu_11)
        /*0074*/ 	.short	0x0210
        /*0076*/ 	.short	0x001c


	//----- nvinfo : EIATTR_SW_WAR
	.align		4
.L_23:
        /*0078*/ 	.byte	0x04, 0x36
        /*007a*/ 	.short	(.L_25 - .L_24)
.L_24:
        /*007c*/ 	.word	0x00000008
.L_25:


//--------------------- .nv.callgraph             --------------------------
	.section	.nv.callgraph,"",@"SHT_CUDA_CALLGRAPH"
	.align	4
	.sectionentsize	8
	.align		4
        /*0000*/ 	.word	0x00000000
	.align		4
        /*0004*/ 	.word	0xffffffff
	.align		4
        /*0008*/ 	.word	0x00000000
	.align		4
        /*000c*/ 	.word	0xfffffffe
	.align		4
        /*0010*/ 	.word	0x00000000
	.align		4
        /*0014*/ 	.word	0xfffffffd
	.align		4
        /*0018*/ 	.word	0x00000000
	.align		4
        /*001c*/ 	.word	0xfffffffc


//--------------------- .text.triton_poi_fused_convolution_leaky_relu_11 --------------------------
	.section	.text.triton_poi_fused_convolution_leaky_relu_11,"ax",@progbits
	.align	128
        .global         triton_poi_fused_convolution_leaky_relu_11
        .type           triton_poi_fused_convolution_leaky_relu_11,@function
        .size           triton_poi_fused_convolution_leaky_relu_11,(.L_x_1 - triton_poi_fused_convolution_leaky_relu_11)
        .other          triton_poi_fused_convolution_leaky_relu_11,@"STO_CUDA_ENTRY STV_DEFAULT"
triton_poi_fused_convolution_leaky_relu_11:
.text.triton_poi_fused_convolution_leaky_relu_11:
[----:B------:R-:W-:Y:S01]  /*0000*/  LDC R1, c[0x0][0x28] ;  /* 0x00000a00ff017b82 */ /* 0x000fe20000000800 */
[----:B------:R-:W1:Y:S07]  /*0010*/  S2R R0, SR_TID.X ;  /* 0x0000000000007919 */ /* 0x000e6e0000002100 */
[----:B------:R-:W2:Y:S01]  /*0020*/  LDC.64 R4, c[0x0][0x218] ;  /* 0x00008600ff047b82 */ /* 0x000ea20000000a00 */
[----:B------:R-:W-:Y:S01]  /*0030*/  ULDC.64 UR4, c[0x0][0x208] ;  /* 0x0000820000047ab9 */ /* 0x000fe20000000a00 */
[----:B------:R-:W-:Y:S01]  /*0040*/  ULDC.64 UR6, c[0x0][0x220] ;  /* 0x0000880000067ab9 */ /* 0x000fe20000000a00 */
[----:B------:R-:W3:Y:S01]  /*0050*/  S2R R7, SR_CTAID.X ;  /* 0x0000000000077919 */ /* 0x000ee20000002500 */
[----:B-1----:R-:W-:-:S02]  /*0060*/  LOP3.LUT R0, R0, 0x7f, RZ, 0xc0, !PT ;  /* 0x0000007f00007812 */ /* 0x002fc400078ec0ff */
[----:B---3--:R-:W-:-:S03]  /*0070*/  SHF.R.S32.HI R2, RZ, 0x18, R7 ;  /* 0x00000018ff027819 */ /* 0x008fc60000011407 */
[----:B------:R-:W-:Y:S01]  /*0080*/  IMAD R7, R7, 0x80, R0 ;  /* 0x0000008007077824 */ /* 0x000fe200078e0200 */
[----:B------:R-:W-:Y:S02]  /*0090*/  SGXT R0, R2, 0x1 ;  /* 0x000000010200781a */ /* 0x000fe40000000200 */
[----:B------:R-:W1:Y:S02]  /*00a0*/  LDC.64 R2, c[0x0][0x210] ;  /* 0x00008400ff027b82 */ /* 0x000e640000000a00 */
[----:B------:R-:W-:-:S04]  /*00b0*/  LEA.HI R0, R0, R7, RZ, 0x2 ;  /* 0x0000000700007211 */ /* 0x000fc800078f10ff */
[--C-:B------:R-:W-:Y:S02]  /*00c0*/  SHF.R.S32.HI R6, RZ, 0x2, R0.reuse ;  /* 0x00000002ff067819 */ /* 0x100fe40000011400 */
[----:B------:R-:W-:-:S04]  /*00d0*/  SHF.R.S32.HI R9, RZ, 0x1f, R0 ;  /* 0x0000001fff097819 */ /* 0x000fc80000011400 */
[----:B------:R-:W-:-:S04]  /*00e0*/  LEA.HI R9, R9, R6, RZ, 0x9 ;  /* 0x0000000609097211 */ /* 0x000fc800078f48ff */
[----:B------:R-:W-:-:S05]  /*00f0*/  LOP3.LUT R9, R9, 0xfffffe00, RZ, 0xc0, !PT ;  /* 0xfffffe0009097812 */ /* 0x000fca00078ec0ff */
[----:B------:R-:W-:Y:S02]  /*0100*/  IMAD.IADD R9, R6, 0x1, -R9 ;  /* 0x0000000106097824 */ /* 0x000fe400078e0a09 */
[----:B-1----:R-:W-:-:S04]  /*0110*/  IMAD.WIDE R2, R7, 0x4, R2 ;  /* 0x0000000407027825 */ /* 0x002fc800078e0202 */
[----:B--2---:R-:W-:Y:S02]  /*0120*/  IMAD.WIDE R4, R9, 0x4, R4 ;  /* 0x0000000409047825 */ /* 0x004fe400078e0204 */
[----:B------:R-:W2:Y:S04]  /*0130*/  LDG.E R2, desc[UR4][R2.64] ;  /* 0x0000000402027981 */ /* 0x000ea8000c1e1900 */
[----:B------:R-:W2:Y:S01]  /*0140*/  LDG.E.EL R5, desc[UR4][R4.64] ;  /* 0x0000000404057981 */ /* 0x000ea2000c2e1900 */
[----:B------:R-:W-:-:S04]  /*0150*/  IADD3 R6, P1, R7, UR6, RZ ;  /* 0x0000000607067c10 */ /* 0x000fc8000ff3e0ff */
[----:B------:R-:W-:Y:S02]  /*0160*/  LEA.HI.X.SX32 R7, R7, UR7, 0x1, P1 ;  /* 0x0000000707077c11 */ /* 0x000fe400088f0eff */
[----:B--2---:R-:W-:-:S04]  /*0170*/  FSETP.GT.AND P0, PT, R2, -R5, PT ;  /* 0x800000050200720b */ /* 0x004fc80003f04000 */
[----:B------:R-:W-:-:S05]  /*0180*/  SEL R9, RZ, 0x1, !P0 ;  /* 0x00000001ff097807 */ /* 0x000fca0004000000 */
[----:B------:R-:W-:Y:S01]  /*0190*/  STG.E.U8 desc[UR4][R6.64], R9 ;  /* 0x0000000906007986 */ /* 0x000fe2000c101104 */
[----:B------:R-:W-:Y:S05]  /*01a0*/  EXIT ;  /* 0x000000000000794d */ /* 0x000fea0003800000 */
.L_x_0:
[----:B------:R-:W-:-:S00]  /*01b0*/  BRA `(.L_x_0) ;  /* 0xfffffffc00fc7947 */ /* 0x000fc0000383ffff */
[----:B------:R-:W-:-:S00]  /*01c0*/  NOP ;  /* 0x0000000000007918 */ /* 0x000fc00000000000 */
        /* <DEDUP_REMOVED lines=11> */
.L_x_1:


//--------------------- .nv.constant0.triton_poi_fused_convolution_leaky_relu_11 --------------------------
	.section	.nv.constant0.triton_poi_fused_convolution_leaky_relu_11,"a",@progbits
	.sectionflags	@""
	.align	4
.nv.constant0.triton_poi_fused_convolution_leaky_relu_11:
	.zero		556
